//
// Generated by NVIDIA NVVM Compiler
//
// Compiler Build ID: CL-36424714
// Cuda compilation tools, release 13.0, V13.0.88
// Based on NVVM 20.0.0
//

.version 9.0
.target sm_100
.address_size 64

	// .globl	matmul_kernel
// _ZZ20matmul_shared_kernelE2As has been demoted
// _ZZ20matmul_shared_kernelE2Bs has been demoted

.visible .entry matmul_kernel(
	.param .u64 .ptr .align 1 matmul_kernel_param_0,
	.param .u64 .ptr .align 1 matmul_kernel_param_1,
	.param .u64 .ptr .align 1 matmul_kernel_param_2,
	.param .u32 matmul_kernel_param_3,
	.param .u32 matmul_kernel_param_4,
	.param .u32 matmul_kernel_param_5
)
{
	.reg .pred 	%p<13>;
	.reg .b32 	%r<41>;
	.reg .b32 	%f<68>;
	.reg .b64 	%rd<53>;

	ld.param.u64 	%rd7, [matmul_kernel_param_0];
	ld.param.u64 	%rd8, [matmul_kernel_param_1];
	ld.param.u64 	%rd6, [matmul_kernel_param_2];
	ld.param.u32 	%r20, [matmul_kernel_param_3];
	ld.param.u32 	%r18, [matmul_kernel_param_4];
	ld.param.u32 	%r19, [matmul_kernel_param_5];
	cvta.to.global.u64 	%rd1, %rd8;
	cvta.to.global.u64 	%rd2, %rd7;
	mov.u32 	%r21, %ctaid.y;
	mov.u32 	%r22, %ntid.y;
	mov.u32 	%r23, %tid.y;
	mad.lo.s32 	%r1, %r21, %r22, %r23;
	mov.u32 	%r24, %ctaid.x;
	mov.u32 	%r25, %ntid.x;
	mov.u32 	%r26, %tid.x;
	mad.lo.s32 	%r2, %r24, %r25, %r26;
	setp.ge.s32 	%p1, %r1, %r20;
	setp.ge.s32 	%p2, %r2, %r18;
	or.pred  	%p3, %p1, %p2;
	@%p3 bra 	$L__BB0_14;
	setp.lt.s32 	%p4, %r19, 1;
	mov.f32 	%f67, 0f00000000;
	@%p4 bra 	$L__BB0_13;
	mul.lo.s32 	%r3, %r19, %r1;
	and.b32  	%r4, %r19, 7;
	setp.lt.u32 	%p5, %r19, 8;
	mov.f32 	%f67, 0f00000000;
	mov.b32 	%r39, 0;
	@%p5 bra 	$L__BB0_5;
	and.b32  	%r39, %r19, 2147483640;
	neg.s32 	%r37, %r39;
	shl.b32 	%r7, %r18, 3;
	mul.wide.u32 	%rd9, %r3, 4;
	add.s64 	%rd10, %rd9, %rd2;
	add.s64 	%rd52, %rd10, 16;
	mov.f32 	%f67, 0f00000000;
	mul.wide.s32 	%rd13, %r18, 4;
	mov.u32 	%r36, %r2;
$L__BB0_4:
	.pragma "nounroll";
	ld.global.f32 	%f17, [%rd52+-16];
	mul.wide.s32 	%rd11, %r36, 4;
	add.s64 	%rd12, %rd1, %rd11;
	ld.global.f32 	%f18, [%rd12];
	fma.rn.f32 	%f19, %f17, %f18, %f67;
	ld.global.f32 	%f20, [%rd52+-12];
	add.s64 	%rd14, %rd12, %rd13;
	ld.global.f32 	%f21, [%rd14];
	fma.rn.f32 	%f22, %f20, %f21, %f19;
	ld.global.f32 	%f23, [%rd52+-8];
	add.s64 	%rd15, %rd14, %rd13;
	ld.global.f32 	%f24, [%rd15];
	fma.rn.f32 	%f25, %f23, %f24, %f22;
	ld.global.f32 	%f26, [%rd52+-4];
	add.s64 	%rd16, %rd15, %rd13;
	ld.global.f32 	%f27, [%rd16];
	fma.rn.f32 	%f28, %f26, %f27, %f25;
	ld.global.f32 	%f29, [%rd52];
	add.s64 	%rd17, %rd16, %rd13;
	ld.global.f32 	%f30, [%rd17];
	fma.rn.f32 	%f31, %f29, %f30, %f28;
	ld.global.f32 	%f32, [%rd52+4];
	add.s64 	%rd18, %rd17, %rd13;
	ld.global.f32 	%f33, [%rd18];
	fma.rn.f32 	%f34, %f32, %f33, %f31;
	ld.global.f32 	%f35, [%rd52+8];
	add.s64 	%rd19, %rd18, %rd13;
	ld.global.f32 	%f36, [%rd19];
	fma.rn.f32 	%f37, %f35, %f36, %f34;
	ld.global.f32 	%f38, [%rd52+12];
	add.s64 	%rd20, %rd19, %rd13;
	ld.global.f32 	%f39, [%rd20];
	fma.rn.f32 	%f67, %f38, %f39, %f37;
	add.s32 	%r37, %r37, 8;
	add.s32 	%r36, %r36, %r7;
	add.s64 	%rd52, %rd52, 32;
	setp.ne.s32 	%p6, %r37, 0;
	@%p6 bra 	$L__BB0_4;
$L__BB0_5:
	setp.eq.s32 	%p7, %r4, 0;
	@%p7 bra 	$L__BB0_13;
	and.b32  	%r13, %r19, 3;
	setp.lt.u32 	%p8, %r4, 4;
	@%p8 bra 	$L__BB0_8;
	add.s32 	%r28, %r39, %r3;
	mul.wide.u32 	%rd21, %r28, 4;
	add.s64 	%rd22, %rd2, %rd21;
	ld.global.f32 	%f41, [%rd22];
	mad.lo.s32 	%r29, %r39, %r18, %r2;
	mul.wide.s32 	%rd23, %r29, 4;
	add.s64 	%rd24, %rd1, %rd23;
	ld.global.f32 	%f42, [%rd24];
	fma.rn.f32 	%f43, %f41, %f42, %f67;
	cvt.u64.u32 	%rd25, %r3;
	cvt.u64.u32 	%rd26, %r39;
	add.s64 	%rd27, %rd26, %rd25;
	shl.b64 	%rd28, %rd27, 2;
	add.s64 	%rd29, %rd2, %rd28;
	ld.global.f32 	%f44, [%rd29+4];
	mul.wide.s32 	%rd30, %r18, 4;
	add.s64 	%rd31, %rd24, %rd30;
	ld.global.f32 	%f45, [%rd31];
	fma.rn.f32 	%f46, %f44, %f45, %f43;
	ld.global.f32 	%f47, [%rd29+8];
	add.s64 	%rd32, %rd31, %rd30;
	ld.global.f32 	%f48, [%rd32];
	fma.rn.f32 	%f49, %f47, %f48, %f46;
	ld.global.f32 	%f50, [%rd29+12];
	add.s64 	%rd33, %rd32, %rd30;
	ld.global.f32 	%f51, [%rd33];
	fma.rn.f32 	%f67, %f50, %f51, %f49;
	add.s32 	%r39, %r39, 4;
$L__BB0_8:
	setp.eq.s32 	%p9, %r13, 0;
	@%p9 bra 	$L__BB0_13;
	setp.eq.s32 	%p10, %r13, 1;
	@%p10 bra 	$L__BB0_11;
	add.s32 	%r30, %r39, %r3;
	mul.wide.u32 	%rd34, %r30, 4;
	add.s64 	%rd35, %rd2, %rd34;
	ld.global.f32 	%f53, [%rd35];
	mad.lo.s32 	%r31, %r39, %r18, %r2;
	mul.wide.s32 	%rd36, %r31, 4;
	add.s64 	%rd37, %rd1, %rd36;
	ld.global.f32 	%f54, [%rd37];
	fma.rn.f32 	%f55, %f53, %f54, %f67;
	cvt.u64.u32 	%rd38, %r3;
	cvt.u64.u32 	%rd39, %r39;
	add.s64 	%rd40, %rd39, %rd38;
	shl.b64 	%rd41, %rd40, 2;
	add.s64 	%rd42, %rd2, %rd41;
	ld.global.f32 	%f56, [%rd42+4];
	mul.wide.s32 	%rd43, %r18, 4;
	add.s64 	%rd44, %rd37, %rd43;
	ld.global.f32 	%f57, [%rd44];
	fma.rn.f32 	%f67, %f56, %f57, %f55;
	add.s32 	%r39, %r39, 2;
$L__BB0_11:
	and.b32  	%r32, %r19, 1;
	setp.eq.b32 	%p11, %r32, 1;
	not.pred 	%p12, %p11;
	@%p12 bra 	$L__BB0_13;
	add.s32 	%r33, %r39, %r3;
	mul.wide.u32 	%rd45, %r33, 4;
	add.s64 	%rd46, %rd2, %rd45;
	ld.global.f32 	%f58, [%rd46];
	mad.lo.s32 	%r34, %r39, %r18, %r2;
	mul.wide.s32 	%rd47, %r34, 4;
	add.s64 	%rd48, %rd1, %rd47;
	ld.global.f32 	%f59, [%rd48];
	fma.rn.f32 	%f67, %f58, %f59, %f67;
$L__BB0_13:
	mad.lo.s32 	%r35, %r18, %r1, %r2;
	cvta.to.global.u64 	%rd49, %rd6;
	mul.wide.s32 	%rd50, %r35, 4;
	add.s64 	%rd51, %rd49, %rd50;
	st.global.f32 	[%rd51], %f67;
$L__BB0_14:
	ret;

}
	// .globl	matmul_shared_kernel
.visible .entry matmul_shared_kernel(
	.param .u64 .ptr .align 1 matmul_shared_kernel_param_0,
	.param .u64 .ptr .align 1 matmul_shared_kernel_param_1,
	.param .u64 .ptr .align 1 matmul_shared_kernel_param_2,
	.param .u32 matmul_shared_kernel_param_3,
	.param .u32 matmul_shared_kernel_param_4,
	.param .u32 matmul_shared_kernel_param_5
)
{
	.reg .pred 	%p<12>;
	.reg .b32 	%r<43>;
	.reg .b32 	%f<63>;
	.reg .b64 	%rd<13>;
	// demoted variable
	.shared .align 4 .b8 _ZZ20matmul_shared_kernelE2As[1024];
	// demoted variable
	.shared .align 4 .b8 _ZZ20matmul_shared_kernelE2Bs[1024];
	ld.param.u64 	%rd4, [matmul_shared_kernel_param_0];
	ld.param.u64 	%rd5, [matmul_shared_kernel_param_1];
	ld.param.u64 	%rd6, [matmul_shared_kernel_param_2];
	ld.param.u32 	%r24, [matmul_shared_kernel_param_3];
	ld.param.u32 	%r25, [matmul_shared_kernel_param_4];
	ld.param.u32 	%r26, [matmul_shared_kernel_param_5];
	mov.u32 	%r27, %ctaid.x;
	mov.u32 	%r28, %ctaid.y;
	mov.u32 	%r38, %tid.x;
	mov.u32 	%r40, %tid.y;
	shl.b32 	%r29, %r28, 4;
	add.s32 	%r3, %r29, %r40;
	shl.b32 	%r4, %r27, 4;
	add.s32 	%r5, %r4, %r38;
	setp.lt.s32 	%p1, %r26, 1;
	mov.f32 	%f62, 0f00000000;
	@%p1 bra 	$L__BB1_7;
	add.s32 	%r30, %r26, 15;
	shr.u32 	%r31, %r30, 4;
	shl.b32 	%r32, %r40, 6;
	mov.u32 	%r33, _ZZ20matmul_shared_kernelE2As;
	add.s32 	%r6, %r33, %r32;
	shl.b32 	%r34, %r38, 2;
	add.s32 	%r7, %r6, %r34;
	mov.u32 	%r35, _ZZ20matmul_shared_kernelE2Bs;
	add.s32 	%r9, %r35, %r34;
	add.s32 	%r8, %r9, %r32;
	neg.s32 	%r42, %r31;
	mad.lo.s32 	%r36, %r40, %r25, %r38;
	add.s32 	%r41, %r36, %r4;
	shl.b32 	%r12, %r25, 4;
	mad.lo.s32 	%r39, %r26, %r3, %r38;
	cvta.to.global.u64 	%rd1, %rd4;
	cvta.to.global.u64 	%rd2, %rd5;
	mov.f32 	%f62, 0f00000000;
$L__BB1_2:
	setp.ge.s32 	%p2, %r3, %r24;
	mul.wide.s32 	%rd7, %r39, 4;
	add.s64 	%rd3, %rd1, %rd7;
	setp.ge.s32 	%p3, %r38, %r26;
	mov.f32 	%f60, 0f00000000;
	or.pred  	%p4, %p2, %p3;
	@%p4 bra 	$L__BB1_4;
	ld.global.f32 	%f60, [%rd3];
$L__BB1_4:
	setp.ge.s32 	%p5, %r5, %r25;
	st.shared.f32 	[%r7], %f60;
	setp.ge.s32 	%p6, %r40, %r26;
	mov.f32 	%f61, 0f00000000;
	or.pred  	%p7, %p5, %p6;
	@%p7 bra 	$L__BB1_6;
	mul.wide.s32 	%rd8, %r41, 4;
	add.s64 	%rd9, %rd2, %rd8;
	ld.global.f32 	%f61, [%rd9];
$L__BB1_6:
	st.shared.f32 	[%r8], %f61;
	bar.sync 	0;
	ld.shared.f32 	%f12, [%r6];
	ld.shared.f32 	%f13, [%r9];
	fma.rn.f32 	%f14, %f12, %f13, %f62;
	ld.shared.f32 	%f15, [%r6+4];
	ld.shared.f32 	%f16, [%r9+64];
	fma.rn.f32 	%f17, %f15, %f16, %f14;
	ld.shared.f32 	%f18, [%r6+8];
	ld.shared.f32 	%f19, [%r9+128];
	fma.rn.f32 	%f20, %f18, %f19, %f17;
	ld.shared.f32 	%f21, [%r6+12];
	ld.shared.f32 	%f22, [%r9+192];
	fma.rn.f32 	%f23, %f21, %f22, %f20;
	ld.shared.f32 	%f24, [%r6+16];
	ld.shared.f32 	%f25, [%r9+256];
	fma.rn.f32 	%f26, %f24, %f25, %f23;
	ld.shared.f32 	%f27, [%r6+20];
	ld.shared.f32 	%f28, [%r9+320];
	fma.rn.f32 	%f29, %f27, %f28, %f26;
	ld.shared.f32 	%f30, [%r6+24];
	ld.shared.f32 	%f31, [%r9+384];
	fma.rn.f32 	%f32, %f30, %f31, %f29;
	ld.shared.f32 	%f33, [%r6+28];
	ld.shared.f32 	%f34, [%r9+448];
	fma.rn.f32 	%f35, %f33, %f34, %f32;
	ld.shared.f32 	%f36, [%r6+32];
	ld.shared.f32 	%f37, [%r9+512];
	fma.rn.f32 	%f38, %f36, %f37, %f35;
	ld.shared.f32 	%f39, [%r6+36];
	ld.shared.f32 	%f40, [%r9+576];
	fma.rn.f32 	%f41, %f39, %f40, %f38;
	ld.shared.f32 	%f42, [%r6+40];
	ld.shared.f32 	%f43, [%r9+640];
	fma.rn.f32 	%f44, %f42, %f43, %f41;
	ld.shared.f32 	%f45, [%r6+44];
	ld.shared.f32 	%f46, [%r9+704];
	fma.rn.f32 	%f47, %f45, %f46, %f44;
	ld.shared.f32 	%f48, [%r6+48];
	ld.shared.f32 	%f49, [%r9+768];
	fma.rn.f32 	%f50, %f48, %f49, %f47;
	ld.shared.f32 	%f51, [%r6+52];
	ld.shared.f32 	%f52, [%r9+832];
	fma.rn.f32 	%f53, %f51, %f52, %f50;
	ld.shared.f32 	%f54, [%r6+56];
	ld.shared.f32 	%f55, [%r9+896];
	fma.rn.f32 	%f56, %f54, %f55, %f53;
	ld.shared.f32 	%f57, [%r6+60];
	ld.shared.f32 	%f58, [%r9+960];
	fma.rn.f32 	%f62, %f57, %f58, %f56;
	bar.sync 	0;
	add.s32 	%r42, %r42, 1;
	setp.ne.s32 	%p8, %r42, 0;
	add.s32 	%r41, %r41, %r12;
	add.s32 	%r40, %r40, 16;
	add.s32 	%r39, %r39, 16;
	add.s32 	%r38, %r38, 16;
	@%p8 bra 	$L__BB1_2;
$L__BB1_7:
	setp.ge.s32 	%p9, %r3, %r24;
	setp.ge.s32 	%p10, %r5, %r25;
	or.pred  	%p11, %p9, %p10;
	@%p11 bra 	$L__BB1_9;
	mad.lo.s32 	%r37, %r25, %r3, %r5;
	cvta.to.global.u64 	%rd10, %rd6;
	mul.wide.u32 	%rd11, %r37, 4;
	add.s64 	%rd12, %rd10, %rd11;
	st.global.f32 	[%rd12], %f62;
$L__BB1_9:
	ret;

}


// ===== COMPILED SASS (sm_100) =====

	.target	sm_100

	.elftype	@"ET_EXEC"


//--------------------- .note.nv.tkinfo           --------------------------
	.section	.note.nv.tkinfo,"",@"SHT_NOTE"
	.sectionflags	@"SHF_NOTE_NV_TKINFO"
	.tkinfo
        /*0018*/ 	.word	0x00000002
        /*0030*/ 	.string	""
        /*0030*/ 	.string	"ptxas"
        /*0030*/ 	.string	"Cuda compilation tools, release 13.0, V13.0.88"
        /*0030*/ 	.string	"Build cuda_13.0.r13.0/compiler.36424714_0"
        /*0030*/ 	.string	"-arch sm_100 -m 64 "



//--------------------- .note.nv.cuinfo           --------------------------
	.section	.note.nv.cuinfo,"",@"SHT_NOTE"
	.sectionflags	@"SHF_NOTE_NV_CUINFO"
        /*0018*/ 	.short	0x0002
        /*001a*/ 	.short	0x0064
        /*001c*/ 	.short	0x0082
	.zero		2


//--------------------- .nv.info                  --------------------------
	.section	.nv.info,"",@"SHT_CUDA_INFO"
	.align	4


	//----- nvinfo : EIATTR_REGCOUNT
	.align		4
        /*0000*/ 	.byte	0x04, 0x2f
        /*0002*/ 	.short	(.L_1 - .L_0)
	.align		4
.L_0:
        /*0004*/ 	.word	index@(matmul_kernel)
        /*0008*/ 	.word	0x00000020


	//----- nvinfo : EIATTR_FRAME_SIZE
	.align		4
.L_1:
        /*000c*/ 	.byte	0x04, 0x11
        /*000e*/ 	.short	(.L_3 - .L_2)
	.align		4
.L_2:
        /*0010*/ 	.word	index@(matmul_kernel)
        /*0014*/ 	.word	0x00000000


	//----- nvinfo : EIATTR_REGCOUNT
	.align		4
.L_3:
        /*0018*/ 	.byte	0x04, 0x2f
        /*001a*/ 	.short	(.L_5 - .L_4)
	.align		4
.L_4:
        /*001c*/ 	.word	index@(matmul_shared_kernel)
        /*0020*/ 	.word	0x00000020


	//----- nvinfo : EIATTR_FRAME_SIZE
	.align		4
.L_5:
        /*0024*/ 	.byte	0x04, 0x11
        /*0026*/ 	.short	(.L_7 - .L_6)
	.align		4
.L_6:
        /*0028*/ 	.word	index@(matmul_shared_kernel)
        /*002c*/ 	.word	0x00000000


	//----- nvinfo : EIATTR_MIN_STACK_SIZE
	.align		4
.L_7:
        /*0030*/ 	.byte	0x04, 0x12
        /*0032*/ 	.short	(.L_9 - .L_8)
	.align		4
.L_8:
        /*0034*/ 	.word	index@(matmul_shared_kernel)
        /*0038*/ 	.word	0x00000000


	//----- nvinfo : EIATTR_MIN_STACK_SIZE
	.align		4
.L_9:
        /*003c*/ 	.byte	0x04, 0x12
        /*003e*/ 	.short	(.L_11 - .L_10)
	.align		4
.L_10:
        /*0040*/ 	.word	index@(matmul_kernel)
        /*0044*/ 	.word	0x00000000
.L_11:


//--------------------- .nv.compat                --------------------------
	.section	.nv.compat,"",@"SHT_CUDA_COMPAT_INFO"
	.align	4
        /*0000*/ 	.byte	0x02, 0x09, 0x00, 0x00, 0x02, 0x02, 0x01, 0x00, 0x02, 0x05, 0x05, 0x00, 0x03, 0x07, 0x01, 0x01
        /*0010*/ 	.byte	0x02, 0x03, 0x00, 0x00, 0x02, 0x06, 0x01, 0x00, 0x04, 0x0b, 0x08, 0x00, 0x09, 0x00, 0x00, 0x00
        /*0020*/ 	.byte	0x00, 0x00, 0x00, 0x00


//--------------------- .nv.info.matmul_shared_kernel --------------------------
	.section	.nv.info.matmul_shared_kernel,"",@"SHT_CUDA_INFO"
	.sectionflags	@""
	.align	4


	//----- nvinfo : EIATTR_CUDA_API_VERSION
	.align		4
        /*0000*/ 	.byte	0x04, 0x37
        /*0002*/ 	.short	(.L_13 - .L_12)
.L_12:
        /*0004*/ 	.word	0x00000082


	//----- nvinfo : EIATTR_KPARAM_INFO
	.align		4
.L_13:
        /*0008*/ 	.byte	0x04, 0x17
        /*000a*/ 	.short	(.L_15 - .L_14)
.L_14:
        /*000c*/ 	.word	0x00000000
        /*0010*/ 	.short	0x0005
        /*0012*/ 	.short	0x0020
        /*0014*/ 	.byte	0x00, 0xf0, 0x11, 0x00


	//----- nvinfo : EIATTR_KPARAM_INFO
	.align		4
.L_15:
        /*0018*/ 	.byte	0x04, 0x17
        /*001a*/ 	.short	(.L_17 - .L_16)
.L_16:
        /*001c*/ 	.word	0x00000000
        /*0020*/ 	.short	0x0004
        /*0022*/ 	.short	0x001c
        /*0024*/ 	.byte	0x00, 0xf0, 0x11, 0x00


	//----- nvinfo : EIATTR_KPARAM_INFO
	.align		4
.L_17:
        /*0028*/ 	.byte	0x04, 0x17
        /*002a*/ 	.short	(.L_19 - .L_18)
.L_18:
        /*002c*/ 	.word	0x00000000
        /*0030*/ 	.short	0x0003
        /*0032*/ 	.short	0x0018
        /*0034*/ 	.byte	0x00, 0xf0, 0x11, 0x00


	//----- nvinfo : EIATTR_KPARAM_INFO
	.align		4
.L_19:
        /*0038*/ 	.byte	0x04, 0x17
        /*003a*/ 	.short	(.L_21 - .L_20)
.L_20:
        /*003c*/ 	.word	0x00000000
        /*0040*/ 	.short	0x0002
        /*0042*/ 	.short	0x0010
        /*0044*/ 	.byte	0x00, 0xf5, 0x21, 0x00


	//----- nvinfo : EIATTR_KPARAM_INFO
	.align		4
.L_21:
        /*0048*/ 	.byte	0x04, 0x17
        /*004a*/ 	.short	(.L_23 - .L_22)
.L_22:
        /*004c*/ 	.word	0x00000000
        /*0050*/ 	.short	0x0001
        /*0052*/ 	.short	0x0008
        /*0054*/ 	.byte	0x00, 0xf5, 0x21, 0x00


	//----- nvinfo : EIATTR_KPARAM_INFO
	.align		4
.L_23:
        /*0058*/ 	.byte	0x04, 0x17
        /*005a*/ 	.short	(.L_25 - .L_24)
.L_24:
        /*005c*/ 	.word	0x00000000
        /*0060*/ 	.short	0x0000
        /*0062*/ 	.short	0x0000
        /*0064*/ 	.byte	0x00, 0xf5, 0x21, 0x00


	//----- nvinfo : EIATTR_SPARSE_MMA_MASK
	.align		4
.L_25:
        /*0068*/ 	.byte	0x03, 0x50
        /*006a*/ 	.short	0x0000


	//----- nvinfo : EIATTR_MAXREG_COUNT
	.align		4
        /*006c*/ 	.byte	0x03, 0x1b
        /*006e*/ 	.short	0x00ff


	//----- nvinfo : EIATTR_NUM_BARRIERS
	.align		4
        /*0070*/ 	.byte	0x02, 0x4c
        /*0072*/ 	.byte	0x01
	.zero		1


	//----- nvinfo : EIATTR_MERCURY_ISA_VERSION
	.align		4
        /*0074*/ 	.byte	0x03, 0x5f
        /*0076*/ 	.short	0x0101


	//----- nvinfo : EIATTR_VRC_CTA_INIT_COUNT
	.align		4
        /*0078*/ 	.byte	0x02, 0x4a
	.zero		1
	.zero		1


	//----- nvinfo : EIATTR_EXIT_INSTR_OFFSETS
	.align		4
        /*007c*/ 	.byte	0x04, 0x1c
        /*007e*/ 	.short	(.L_27 - .L_26)


	//   ....[0]....
.L_26:
        /*0080*/ 	.word	0x000005e0


	//   ....[1]....
        /*0084*/ 	.word	0x00000630


	//----- nvinfo : EIATTR_CBANK_PARAM_SIZE
	.align		4
.L_27:
        /*0088*/ 	.byte	0x03, 0x19
        /*008a*/ 	.short	0x0024


	//----- nvinfo : EIATTR_PARAM_CBANK
	.align		4
        /*008c*/ 	.byte	0x04, 0x0a
        /*008e*/ 	.short	(.L_29 - .L_28)
	.align		4
.L_28:
        /*0090*/ 	.word	index@(.nv.constant0.matmul_shared_kernel)
        /*0094*/ 	.short	0x0380
        /*0096*/ 	.short	0x0024


	//----- nvinfo : EIATTR_SW_WAR
	.align		4
.L_29:
        /*0098*/ 	.byte	0x04, 0x36
        /*009a*/ 	.short	(.L_31 - .L_30)
.L_30:
        /*009c*/ 	.word	0x00000008
.L_31:


//--------------------- .nv.info.matmul_kernel    --------------------------
	.section	.nv.info.matmul_kernel,"",@"SHT_CUDA_INFO"
	.sectionflags	@""
	.align	4


	//----- nvinfo : EIATTR_CUDA_API_VERSION
	.align		4
        /*0000*/ 	.byte	0x04, 0x37
        /*0002*/ 	.short	(.L_33 - .L_32)
.L_32:
        /*0004*/ 	.word	0x00000082


	//----- nvinfo : EIATTR_KPARAM_INFO
	.align		4
.L_33:
        /*0008*/ 	.byte	0x04, 0x17
        /*000a*/ 	.short	(.L_35 - .L_34)
.L_34:
        /*000c*/ 	.word	0x00000000
        /*0010*/ 	.short	0x0005
        /*0012*/ 	.short	0x0020
        /*0014*/ 	.byte	0x00, 0xf0, 0x11, 0x00


	//----- nvinfo : EIATTR_KPARAM_INFO
	.align		4
.L_35:
        /*0018*/ 	.byte	0x04, 0x17
        /*001a*/ 	.short	(.L_37 - .L_36)
.L_36:
        /*001c*/ 	.word	0x00000000
        /*0020*/ 	.short	0x0004
        /*0022*/ 	.short	0x001c
        /*0024*/ 	.byte	0x00, 0xf0, 0x11, 0x00


	//----- nvinfo : EIATTR_KPARAM_INFO
	.align		4
.L_37:
        /*0028*/ 	.byte	0x04, 0x17
        /*002a*/ 	.short	(.L_39 - .L_38)
.L_38:
        /*002c*/ 	.word	0x00000000
        /*0030*/ 	.short	0x0003
        /*0032*/ 	.short	0x0018
        /*0034*/ 	.byte	0x00, 0xf0, 0x11, 0x00


	//----- nvinfo : EIATTR_KPARAM_INFO
	.align		4
.L_39:
        /*0038*/ 	.byte	0x04, 0x17
        /*003a*/ 	.short	(.L_41 - .L_40)
.L_40:
        /*003c*/ 	.word	0x00000000
        /*0040*/ 	.short	0x0002
        /*0042*/ 	.short	0x0010
        /*0044*/ 	.byte	0x00, 0xf5, 0x21, 0x00


	//----- nvinfo : EIATTR_KPARAM_INFO
	.align		4
.L_41:
        /*0048*/ 	.byte	0x04, 0x17
        /*004a*/ 	.short	(.L_43 - .L_42)
.L_42:
        /*004c*/ 	.word	0x00000000
        /*0050*/ 	.short	0x0001
        /*0052*/ 	.short	0x0008
        /*0054*/ 	.byte	0x00, 0xf5, 0x21, 0x00


	//----- nvinfo : EIATTR_KPARAM_INFO
	.align		4
.L_43:
        /*0058*/ 	.byte	0x04, 0x17
        /*005a*/ 	.short	(.L_45 - .L_44)
.L_44:
        /*005c*/ 	.word	0x00000000
        /*0060*/ 	.short	0x0000
        /*0062*/ 	.short	0x0000
        /*0064*/ 	.byte	0x00, 0xf5, 0x21, 0x00


	//----- nvinfo : EIATTR_SPARSE_MMA_MASK
	.align		4
.L_45:
        /*0068*/ 	.byte	0x03, 0x50
        /*006a*/ 	.short	0x0000


	//----- nvinfo : EIATTR_MAXREG_COUNT
	.align		4
        /*006c*/ 	.byte	0x03, 0x1b
        /*006e*/ 	.short	0x00ff


	//----- nvinfo : EIATTR_MERCURY_ISA_VERSION
	.align		4
        /*0070*/ 	.byte	0x03, 0x5f
        /*0072*/ 	.short	0x0101


	//----- nvinfo : EIATTR_VRC_CTA_INIT_COUNT
	.align		4
        /*0074*/ 	.byte	0x02, 0x4a
	.zero		1
	.zero		1


	//----- nvinfo : EIATTR_EXIT_INSTR_OFFSETS
	.align		4
        /*0078*/ 	.byte	0x04, 0x1c
        /*007a*/ 	.short	(.L_47 - .L_46)


	//   ....[0]....
.L_46:
        /*007c*/ 	.word	0x000000c0


	//   ....[1]....
        /*0080*/ 	.word	0x000008e0


	//----- nvinfo : EIATTR_CBANK_PARAM_SIZE
	.align		4
.L_47:
        /*0084*/ 	.byte	0x03, 0x19
        /*0086*/ 	.short	0x0024


	//----- nvinfo : EIATTR_PARAM_CBANK
	.align		4
        /*0088*/ 	.byte	0x04, 0x0a
        /*008a*/ 	.short	(.L_49 - .L_48)
	.align		4
.L_48:
        /*008c*/ 	.word	index@(.nv.constant0.matmul_kernel)
        /*0090*/ 	.short	0x0380
        /*0092*/ 	.short	0x0024


	//----- nvinfo : EIATTR_SW_WAR
	.align		4
.L_49:
        /*0094*/ 	.byte	0x04, 0x36
        /*0096*/ 	.short	(.L_51 - .L_50)
.L_50:
        /*0098*/ 	.word	0x00000008
.L_51:


//--------------------- .nv.callgraph             --------------------------
	.section	.nv.callgraph,"",@"SHT_CUDA_CALLGRAPH"
	.align	4
	.sectionentsize	8
	.align		4
        /*0000*/ 	.word	0x00000000
	.align		4
        /*0004*/ 	.word	0xffffffff
	.align		4
        /*0008*/ 	.word	0x00000000
	.align		4
        /*000c*/ 	.word	0xfffffffe
	.align		4
        /*0010*/ 	.word	0x00000000
	.align		4
        /*0014*/ 	.word	0xfffffffd
	.align		4
        /*0018*/ 	.word	0x00000000
	.align		4
        /*001c*/ 	.word	0xfffffffc


//--------------------- .text.matmul_shared_kernel --------------------------
	.section	.text.matmul_shared_kernel,"ax",@progbits
	.align	128
        .global         matmul_shared_kernel
        .type           matmul_shared_kernel,@function
        .size           matmul_shared_kernel,(.L_x_8 - matmul_shared_kernel)
        .other          matmul_shared_kernel,@"STO_CUDA_ENTRY STV_DEFAULT"
matmul_shared_kernel:
.text.matmul_shared_kernel:
[----:B------:R-:W-:Y:S01]  /*0000*/  LDC R1, c[0x0][0x37c] ;  /* 0x0000df00ff017b82 */ /* 0x000fe20000000800 */
[----:B------:R-:W0:Y:S01]  /*0010*/  S2R R12, SR_CTAID.Y ;  /* 0x00000000000c7919 */ /* 0x000e220000002600 */
[----:B------:R-:W1:Y:S01]  /*0020*/  LDCU UR10, c[0x0][0x3a0] ;  /* 0x00007400ff0a77ac */ /* 0x000e620008000800 */
[----:B------:R-:W-:Y:S01]  /*0030*/  HFMA2 R23, -RZ, RZ, 0, 0 ;  /* 0x00000000ff177431 */ /* 0x000fe200000001ff */
[----:B------:R-:W0:Y:S01]  /*0040*/  S2R R0, SR_TID.Y ;  /* 0x0000000000007919 */ /* 0x000e220000002200 */
[----:B------:R-:W2:Y:S01]  /*0050*/  LDCU.64 UR8, c[0x0][0x358] ;  /* 0x00006b00ff0877ac */ /* 0x000ea20008000a00 */
[----:B------:R-:W3:Y:S01]  /*0060*/  S2R R5, SR_CTAID.X ;  /* 0x0000000000057919 */ /* 0x000ee20000002500 */
[----:B------:R-:W3:Y:S01]  /*0070*/  S2R R21, SR_TID.X ;  /* 0x0000000000157919 */ /* 0x000ee20000002100 */
[----:B-1----:R-:W-:Y:S01]  /*0080*/  UISETP.GE.AND UP0, UPT, UR10, 0x1, UPT ;  /* 0x000000010a00788c */ /* 0x002fe2000bf06270 */
[----:B0-----:R-:W-:Y:S02]  /*0090*/  LEA R12, R12, R0, 0x4 ;  /* 0x000000000c0c7211 */ /* 0x001fe400078e20ff */
[----:B---3--:R-:W-:-:S06]  /*00a0*/  LEA R13, R5, R21, 0x4 ;  /* 0x00000015050d7211 */ /* 0x008fcc00078e20ff */
[----:B--2---:R-:W-:Y:S05]  /*00b0*/  BRA.U !UP0, `(.L_x_0) ;  /* 0x00000005083c7547 */ /* 0x004fea000b800000 */
[----:B------:R-:W0:Y:S01]  /*00c0*/  S2UR UR7, SR_CgaCtaId ;  /* 0x00000000000779c3 */ /* 0x000e220000008800 */
[----:B------:R-:W1:Y:S01]  /*00d0*/  LDCU UR11, c[0x0][0x39c] ;  /* 0x00007380ff0b77ac */ /* 0x000e620008000800 */
[----:B------:R-:W-:Y:S01]  /*00e0*/  MOV R23, RZ ;  /* 0x000000ff00177202 */ /* 0x000fe20000000f00 */
[----:B------:R-:W-:Y:S01]  /*00f0*/  IMAD R15, R12, UR10, R21 ;  /* 0x0000000a0c0f7c24 */ /* 0x000fe2000f8e0215 */
[----:B------:R-:W-:Y:S01]  /*0100*/  UMOV UR5, 0x400 ;  /* 0x0000040000057882 */ /* 0x000fe20000000000 */
[----:B------:R-:W-:-:S03]  /*0110*/  UIADD3 UR4, UPT, UPT, UR10, 0xf, URZ ;  /* 0x0000000f0a047890 */ /* 0x000fc6000fffe0ff */
[----:B------:R-:W2:Y:S01]  /*0120*/  LDC R16, c[0x0][0x39c] ;  /* 0x0000e700ff107b82 */ /* 0x000ea20000000800 */
[----:B------:R-:W-:Y:S02]  /*0130*/  UIADD3 UR6, UPT, UPT, UR5, 0x400, URZ ;  /* 0x0000040005067890 */ /* 0x000fe4000fffe0ff */
[----:B------:R-:W-:Y:S01]  /*0140*/  USHF.R.U32.HI UR4, URZ, 0x4, UR4 ;  /* 0x00000004ff047899 */ /* 0x000fe20008011604 */
[----:B------:R-:W3:Y:S04]  /*0150*/  LDCU UR13, c[0x0][0x3a0] ;  /* 0x00007400ff0d77ac */ /* 0x000ee80008000800 */
[----:B------:R-:W4:Y:S01]  /*0160*/  LDC.64 R2, c[0x0][0x380] ;  /* 0x0000e000ff027b82 */ /* 0x000f220000000a00 */
[----:B------:R-:W2:Y:S01]  /*0170*/  LDCU UR12, c[0x0][0x398] ;  /* 0x00007300ff0c77ac */ /* 0x000ea20008000800 */
[----:B-1----:R-:W-:Y:S01]  /*0180*/  IMAD R14, R0, UR11, R21 ;  /* 0x0000000b000e7c24 */ /* 0x002fe2000f8e0215 */
[----:B------:R-:W-:-:S02]  /*0190*/  UIADD3 UR4, UPT, UPT, -UR4, URZ, URZ ;  /* 0x000000ff04047290 */ /* 0x000fc4000fffe1ff */
[----:B0-----:R-:W-:Y:S02]  /*01a0*/  ULEA UR5, UR7, UR5, 0x18 ;  /* 0x0000000507057291 */ /* 0x001fe4000f8ec0ff */
[----:B------:R-:W-:Y:S01]  /*01b0*/  LEA R14, R5, R14, 0x4 ;  /* 0x0000000e050e7211 */ /* 0x000fe200078e20ff */
[----:B------:R-:W-:-:S03]  /*01c0*/  ULEA UR6, UR7, UR6, 0x18 ;  /* 0x0000000607067291 */ /* 0x000fc6000f8ec0ff */
[----:B------:R-:W-:-:S03]  /*01d0*/  LEA R18, R0, UR5, 0x6 ;  /* 0x0000000500127c11 */ /* 0x000fc6000f8e30ff */
[C---:B------:R-:W-:Y:S02]  /*01e0*/  LEA R19, R21.reuse, UR6, 0x2 ;  /* 0x0000000615137c11 */ /* 0x040fe4000f8e10ff */
[----:B------:R-:W-:Y:S02]  /*01f0*/  LEA R20, R21, R18, 0x2 ;  /* 0x0000001215147211 */ /* 0x000fe400078e10ff */
[----:B---3--:R-:W-:-:S07]  /*0200*/  LEA R17, R0, R19, 0x6 ;  /* 0x0000001300117211 */ /* 0x008fce00078e30ff */
.L_x_1:
[----:B------:R-:W-:Y:S01]  /*0210*/  ISETP.GE.AND P0, PT, R0, UR13, PT ;  /* 0x0000000d00007c0c */ /* 0x000fe2000bf06270 */
[----:B------:R-:W-:Y:S01]  /*0220*/  HFMA2 R22, -RZ, RZ, 0, 0 ;  /* 0x00000000ff167431 */ /* 0x000fe200000001ff */
[----:B------:R-:W-:Y:S01]  /*0230*/  ISETP.GE.AND P1, PT, R21, UR13, PT ;  /* 0x0000000d15007c0c */ /* 0x000fe2000bf26270 */
[----:B----4-:R-:W-:Y:S01]  /*0240*/  IMAD.WIDE R4, R15, 0x4, R2 ;  /* 0x000000040f047825 */ /* 0x010fe200078e0202 */
[----:B--2---:R-:W-:Y:S02]  /*0250*/  ISETP.GE.OR P0, PT, R13, R16, P0 ;  /* 0x000000100d00720c */ /* 0x004fe40000706670 */
[----:B------:R-:W-:Y:S02]  /*0260*/  ISETP.GE.OR P1, PT, R12, UR12, P1 ;  /* 0x0000000c0c007c0c */ /* 0x000fe40008f26670 */
[----:B------:R-:W-:-:S09]  /*0270*/  MOV R27, RZ ;  /* 0x000000ff001b7202 */ /* 0x000fd20000000f00 */
[----:B------:R-:W0:Y:S02]  /*0280*/  @!P0 LDC.64 R6, c[0x0][0x388] ;  /* 0x0000e200ff068b82 */ /* 0x000e240000000a00 */
[----:B------:R-:W2:Y:S01]  /*0290*/  @!P1 LDG.E R27, desc[UR8][R4.64] ;  /* 0x00000008041b9981 */ /* 0x000ea2000c1e1900 */
[----:B0-----:R-:W-:-:S05]  /*02a0*/  @!P0 IMAD.WIDE R6, R14, 0x4, R6 ;  /* 0x000000040e068825 */ /* 0x001fca00078e0206 */
[----:B------:R-:W3:Y:S01]  /*02b0*/  @!P0 LDG.E R22, desc[UR8][R6.64] ;  /* 0x0000000806168981 */ /* 0x000ee2000c1e1900 */
[----:B------:R-:W-:-:S04]  /*02c0*/  UIADD3 UR4, UPT, UPT, UR4, 0x1, URZ ;  /* 0x0000000104047890 */ /* 0x000fc8000fffe0ff */
[----:B------:R-:W-:Y:S01]  /*02d0*/  UISETP.NE.AND UP0, UPT, UR4, URZ, UPT ;  /* 0x000000ff0400728c */ /* 0x000fe2000bf05270 */
[----:B------:R-:W-:Y:S02]  /*02e0*/  IADD3 R0, PT, PT, R0, 0x10, RZ ;  /* 0x0000001000007810 */ /* 0x000fe40007ffe0ff */
[----:B------:R-:W-:Y:S02]  /*02f0*/  IADD3 R15, PT, PT, R15, 0x10, RZ ;  /* 0x000000100f0f7810 */ /* 0x000fe40007ffe0ff */
[----:B------:R-:W-:Y:S02]  /*0300*/  IADD3 R21, PT, PT, R21, 0x10, RZ ;  /* 0x0000001015157810 */ /* 0x000fe40007ffe0ff */
[----:B------:R-:W-:Y:S01]  /*0310*/  LEA R14, R16, R14, 0x4 ;  /* 0x0000000e100e7211 */ /* 0x000fe200078e20ff */
[----:B--2---:R-:W-:Y:S04]  /*0320*/  STS [R20], R27 ;  /* 0x0000001b14007388 */ /* 0x004fe80000000800 */
[----:B---3--:R-:W-:Y:S01]  /*0330*/  STS [R17], R22 ;  /* 0x0000001611007388 */ /* 0x008fe20000000800 */
[----:B------:R-:W-:Y:S06]  /*0340*/  BAR.SYNC.DEFER_BLOCKING 0x0 ;  /* 0x0000000000007b1d */ /* 0x000fec0000010000 */
[----:B------:R-:W-:Y:S04]  /*0350*/  LDS R26, [R19] ;  /* 0x00000000131a7984 */ /* 0x000fe80000000800 */
[----:B------:R-:W0:Y:S04]  /*0360*/  LDS.128 R8, [R18] ;  /* 0x0000000012087984 */ /* 0x000e280000000c00 */
[----:B------:R-:W1:Y:S04]  /*0370*/  LDS R29, [R19+0x40] ;  /* 0x00004000131d7984 */ /* 0x000e680000000800 */
[----:B------:R-:W2:Y:S04]  /*0380*/  LDS R25, [R19+0x80] ;  /* 0x0000800013197984 */ /* 0x000ea80000000800 */
[----:B------:R-:W3:Y:S04]  /*0390*/  LDS R24, [R19+0xc0] ;  /* 0x0000c00013187984 */ /* 0x000ee80000000800 */
[----:B------:R-:W-:Y:S04]  /*03a0*/  LDS.128 R4, [R18+0x10] ;  /* 0x0000100012047984 */ /* 0x000fe80000000c00 */
[----:B------:R-:W-:Y:S04]  /*03b0*/  LDS R22, [R19+0x140] ;  /* 0x0001400013167984 */ /* 0x000fe80000000800 */
[----:B------:R-:W-:Y:S01]  /*03c0*/  LDS R27, [R19+0x200] ;  /* 0x00020000131b7984 */ /* 0x000fe20000000800 */
[----:B0-----:R-:W-:-:S03]  /*03d0*/  FFMA R8, R8, R26, R23 ;  /* 0x0000001a08087223 */ /* 0x001fc60000000017 */
[----:B------:R-:W0:Y:S01]  /*03e0*/  LDS R23, [R19+0x100] ;  /* 0x0001000013177984 */ /* 0x000e220000000800 */
[----:B-1----:R-:W-:-:S03]  /*03f0*/  FFMA R8, R29, R9, R8 ;  /* 0x000000091d087223 */ /* 0x002fc60000000008 */
[----:B------:R-:W-:Y:S01]  /*0400*/  LDS R26, [R19+0x1c0] ;  /* 0x0001c000131a7984 */ /* 0x000fe20000000800 */
[----:B--2---:R-:W-:-:S03]  /*0410*/  FFMA R9, R25, R10, R8 ;  /* 0x0000000a19097223 */ /* 0x004fc60000000008 */
[----:B------:R-:W1:Y:S01]  /*0420*/  LDS R25, [R19+0x180] ;  /* 0x0001800013197984 */ /* 0x000e620000000800 */
[----:B---3--:R-:W-:-:S03]  /*0430*/  FFMA R9, R24, R11, R9 ;  /* 0x0000000b18097223 */ /* 0x008fc60000000009 */
[----:B------:R-:W-:Y:S01]  /*0440*/  LDS R24, [R19+0x240] ;  /* 0x0002400013187984 */ /* 0x000fe20000000800 */
[----:B0-----:R-:W-:-:S03]  /*0450*/  FFMA R23, R4, R23, R9 ;  /* 0x0000001704177223 */ /* 0x001fc60000000009 */
[----:B------:R-:W0:Y:S01]  /*0460*/  LDS.128 R8, [R18+0x20] ;  /* 0x0000200012087984 */ /* 0x000e220000000c00 */
[----:B------:R-:W-:-:S03]  /*0470*/  FFMA R22, R22, R5, R23 ;  /* 0x0000000516167223 */ /* 0x000fc60000000017 */
[----:B------:R-:W2:Y:S01]  /*0480*/  LDS R23, [R19+0x280] ;  /* 0x0002800013177984 */ /* 0x000ea20000000800 */
[----:B-1----:R-:W-:-:S03]  /*0490*/  FFMA R25, R25, R6, R22 ;  /* 0x0000000619197223 */ /* 0x002fc60000000016 */
[----:B------:R-:W1:Y:S01]  /*04a0*/  LDS R22, [R19+0x2c0] ;  /* 0x0002c00013167984 */ /* 0x000e620000000800 */
[----:B------:R-:W-:-:S03]  /*04b0*/  FFMA R7, R26, R7, R25 ;  /* 0x000000071a077223 */ /* 0x000fc60000000019 */
[----:B------:R-:W-:Y:S01]  /*04c0*/  LDS R25, [R19+0x300] ;  /* 0x0003000013197984 */ /* 0x000fe20000000800 */
[----:B0-----:R-:W-:-:S03]  /*04d0*/  FFMA R27, R8, R27, R7 ;  /* 0x0000001b081b7223 */ /* 0x001fc60000000007 */
[----:B------:R-:W0:Y:S01]  /*04e0*/  LDS.128 R4, [R18+0x30] ;  /* 0x0000300012047984 */ /* 0x000e220000000c00 */
[----:B------:R-:W-:-:S03]  /*04f0*/  FFMA R24, R24, R9, R27 ;  /* 0x0000000918187223 */ /* 0x000fc6000000001b */
[----:B------:R-:W3:Y:S04]  /*0500*/  LDS R27, [R19+0x340] ;  /* 0x00034000131b7984 */ /* 0x000ee80000000800 */
[----:B------:R-:W4:Y:S04]  /*0510*/  LDS R9, [R19+0x380] ;  /* 0x0003800013097984 */ /* 0x000f280000000800 */
[----:B------:R-:W5:Y:S01]  /*0520*/  LDS R8, [R19+0x3c0] ;  /* 0x0003c00013087984 */ /* 0x000f620000000800 */
[----:B--2---:R-:W-:-:S04]  /*0530*/  FFMA R23, R23, R10, R24 ;  /* 0x0000000a17177223 */ /* 0x004fc80000000018 */
[----:B-1----:R-:W-:-:S04]  /*0540*/  FFMA R11, R22, R11, R23 ;  /* 0x0000000b160b7223 */ /* 0x002fc80000000017 */
[----:B0-----:R-:W-:-:S04]  /*0550*/  FFMA R4, R4, R25, R11 ;  /* 0x0000001904047223 */ /* 0x001fc8000000000b */
[----:B---3--:R-:W-:-:S04]  /*0560*/  FFMA R4, R27, R5, R4 ;  /* 0x000000051b047223 */ /* 0x008fc80000000004 */
[----:B----4-:R-:W-:-:S04]  /*0570*/  FFMA R9, R9, R6, R4 ;  /* 0x0000000609097223 */ /* 0x010fc80000000004 */
[----:B-----5:R-:W-:Y:S01]  /*0580*/  FFMA R23, R8, R7, R9 ;  /* 0x0000000708177223 */ /* 0x020fe20000000009 */
[----:B------:R-:W-:Y:S06]  /*0590*/  BAR.SYNC.DEFER_BLOCKING 0x0 ;  /* 0x0000000000007b1d */ /* 0x000fec0000010000 */
[----:B------:R-:W-:Y:S05]  /*05a0*/  BRA.U UP0, `(.L_x_1) ;  /* 0xfffffffd00187547 */ /* 0x000fea000b83ffff */
.L_x_0:
[----:B------:R-:W0:Y:S02]  /*05b0*/  LDCU.64 UR4, c[0x0][0x398] ;  /* 0x00007300ff0477ac */ /* 0x000e240008000a00 */
[----:B0-----:R-:W-:-:S04]  /*05c0*/  ISETP.GE.AND P0, PT, R13, UR5, PT ;  /* 0x000000050d007c0c */ /* 0x001fc8000bf06270 */
[----:B------:R-:W-:-:S13]  /*05d0*/  ISETP.GE.OR P0, PT, R12, UR4, P0 ;  /* 0x000000040c007c0c */ /* 0x000fda0008706670 */
[----:B------:R-:W-:Y:S05]  /*05e0*/  @P0 EXIT ;  /* 0x000000000000094d */ /* 0x000fea0003800000 */
[----:B------:R-:W0:Y:S01]  /*05f0*/  LDC.64 R2, c[0x0][0x390] ;  /* 0x0000e400ff027b82 */ /* 0x000e220000000a00 */
[----:B------:R-:W-:-:S04]  /*0600*/  IMAD R13, R12, UR5, R13 ;  /* 0x000000050c0d7c24 */ /* 0x000fc8000f8e020d */
[----:B0-----:R-:W-:-:S05]  /*0610*/  IMAD.WIDE.U32 R2, R13, 0x4, R2 ;  /* 0x000000040d027825 */ /* 0x001fca00078e0002 */
[----:B------:R-:W-:Y:S01]  /*0620*/  STG.E desc[UR8][R2.64], R23 ;  /* 0x0000001702007986 */ /* 0x000fe2000c101908 */
[----:B------:R-:W-:Y:S05]  /*0630*/  EXIT ;  /* 0x000000000000794d */ /* 0x000fea0003800000 */
.L_x_2:
[----:B------:R-:W-:-:S00]  /*0640*/  BRA `(.L_x_2) ;  /* 0xfffffffc00fc7947 */ /* 0x000fc0000383ffff */
[----:B------:R-:W-:-:S00]  /*0650*/  NOP ;  /* 0x0000000000007918 */ /* 0x000fc00000000000 */
        /* <DEDUP_REMOVED lines=10> */
.L_x_8:


//--------------------- .text.matmul_kernel       --------------------------
	.section	.text.matmul_kernel,"ax",@progbits
	.align	128
        .global         matmul_kernel
        .type           matmul_kernel,@function
        .size           matmul_kernel,(.L_x_9 - matmul_kernel)
        .other          matmul_kernel,@"STO_CUDA_ENTRY STV_DEFAULT"
matmul_kernel:
.text.matmul_kernel:
[----:B------:R-:W-:Y:S01]  /*0000*/  LDC R1, c[0x0][0x37c] ;  /* 0x0000df00ff017b82 */ /* 0x000fe20000000800 */
[----:B------:R-:W0:Y:S07]  /*0010*/  S2R R5, SR_TID.X ;  /* 0x0000000000057919 */ /* 0x000e2e0000002100 */
[----:B------:R-:W1:Y:S01]  /*0020*/  LDC R19, c[0x0][0x364] ;  /* 0x0000d900ff137b82 */ /* 0x000e620000000800 */
[----:B------:R-:W1:Y:S07]  /*0030*/  S2R R4, SR_TID.Y ;  /* 0x0000000000047919 */ /* 0x000e6e0000002200 */
[----:B------:R-:W0:Y:S08]  /*0040*/  S2UR UR5, SR_CTAID.X ;  /* 0x00000000000579c3 */ /* 0x000e300000002500 */
[----:B------:R-:W0:Y:S08]  /*0050*/  LDC R0, c[0x0][0x360] ;  /* 0x0000d800ff007b82 */ /* 0x000e300000000800 */
[----:B------:R-:W1:Y:S08]  /*0060*/  S2UR UR4, SR_CTAID.Y ;  /* 0x00000000000479c3 */ /* 0x000e700000002600 */
[----:B------:R-:W2:Y:S01]  /*0070*/  LDC.64 R2, c[0x0][0x398] ;  /* 0x0000e600ff027b82 */ /* 0x000ea20000000a00 */
[----:B0-----:R-:W-:-:S02]  /*0080*/  IMAD R0, R0, UR5, R5 ;  /* 0x0000000500007c24 */ /* 0x001fc4000f8e0205 */
[----:B-1----:R-:W-:-:S03]  /*0090*/  IMAD R19, R19, UR4, R4 ;  /* 0x0000000413137c24 */ /* 0x002fc6000f8e0204 */
[----:B--2---:R-:W-:-:S04]  /*00a0*/  ISETP.GE.AND P0, PT, R0, R3, PT ;  /* 0x000000030000720c */ /* 0x004fc80003f06270 */
[----:B------:R-:W-:-:S13]  /*00b0*/  ISETP.GE.OR P0, PT, R19, R2, P0 ;  /* 0x000000021300720c */ /* 0x000fda0000706670 */
[----:B------:R-:W-:Y:S05]  /*00c0*/  @P0 EXIT ;  /* 0x000000000000094d */ /* 0x000fea0003800000 */
[----:B------:R-:W0:Y:S01]  /*00d0*/  LDC R2, c[0x0][0x3a0] ;  /* 0x0000e800ff027b82 */ /* 0x000e220000000800 */
[----:B------:R-:W1:Y:S01]  /*00e0*/  LDCU.64 UR4, c[0x0][0x358] ;  /* 0x00006b00ff0477ac */ /* 0x000e620008000a00 */
[----:B------:R-:W-:Y:S01]  /*00f0*/  HFMA2 R24, -RZ, RZ, 0, 0 ;  /* 0x00000000ff187431 */ /* 0x000fe200000001ff */
[----:B0-----:R-:W-:-:S13]  /*0100*/  ISETP.GE.AND P0, PT, R2, 0x1, PT ;  /* 0x000000010200780c */ /* 0x001fda0003f06270 */
[----:B-1----:R-:W-:Y:S05]  /*0110*/  @!P0 BRA `(.L_x_3) ;  /* 0x0000000400e08947 */ /* 0x002fea0003800000 */
[C---:B------:R-:W-:Y:S01]  /*0120*/  ISETP.GE.U32.AND P1, PT, R2.reuse, 0x8, PT ;  /* 0x000000080200780c */ /* 0x040fe20003f26070 */
[----:B------:R-:W-:Y:S01]  /*0130*/  IMAD R20, R19, R2, RZ ;  /* 0x0000000213147224 */ /* 0x000fe200078e02ff */
[----:B------:R-:W-:Y:S02]  /*0140*/  LOP3.LUT R27, R2, 0x7, RZ, 0xc0, !PT ;  /* 0x00000007021b7812 */ /* 0x000fe400078ec0ff */
[----:B------:R-:W-:Y:S02]  /*0150*/  MOV R24, RZ ;  /* 0x000000ff00187202 */ /* 0x000fe40000000f00 */
[----:B------:R-:W-:Y:S02]  /*0160*/  ISETP.NE.AND P0, PT, R27, RZ, PT ;  /* 0x000000ff1b00720c */ /* 0x000fe40003f05270 */
[----:B------:R-:W-:-:S05]  /*0170*/  MOV R21, RZ ;  /* 0x000000ff00157202 */ /* 0x000fca0000000f00 */
[----:B------:R-:W-:Y:S06]  /*0180*/  @!P1 BRA `(.L_x_4) ;  /* 0x0000000000c49947 */ /* 0x000fec0003800000 */
[----:B------:R-:W0:Y:S01]  /*0190*/  LDC.64 R4, c[0x0][0x380] ;  /* 0x0000e000ff047b82 */ /* 0x000e220000000a00 */
[----:B------:R-:W-:Y:S02]  /*01a0*/  LOP3.LUT R21, R2, 0x7ffffff8, RZ, 0xc0, !PT ;  /* 0x7ffffff802157812 */ /* 0x000fe400078ec0ff */
[----:B------:R-:W-:Y:S02]  /*01b0*/  MOV R24, RZ ;  /* 0x000000ff00187202 */ /* 0x000fe40000000f00 */
[----:B------:R-:W-:Y:S02]  /*01c0*/  MOV R18, R0 ;  /* 0x0000000000127202 */ /* 0x000fe40000000f00 */
[----:B------:R-:W-:Y:S01]  /*01d0*/  IADD3 R22, PT, PT, -R21, RZ, RZ ;  /* 0x000000ff15167210 */ /* 0x000fe20007ffe1ff */
[----:B0-----:R-:W-:-:S03]  /*01e0*/  IMAD.WIDE.U32 R4, R20, 0x4, R4 ;  /* 0x0000000414047825 */ /* 0x001fc600078e0004 */
[----:B------:R-:W-:-:S04]  /*01f0*/  IADD3 R6, P1, PT, R4, 0x10, RZ ;  /* 0x0000001004067810 */ /* 0x000fc80007f3e0ff */
[----:B------:R-:W-:-:S09]  /*0200*/  IADD3.X R7, PT, PT, RZ, R5, RZ, P1, !PT ;  /* 0x00000005ff077210 */ /* 0x000fd20000ffe4ff */
.L_x_5:
[----:B------:R-:W0:Y:S01]  /*0210*/  LDC.64 R16, c[0x0][0x388] ;  /* 0x0000e200ff107b82 */ /* 0x000e220000000a00 */
[----:B------:R-:W-:Y:S02]  /*0220*/  MOV R4, R6 ;  /* 0x0000000600047202 */ /* 0x000fe40000000f00 */
[----:B------:R-:W-:-:S05]  /*0230*/  MOV R5, R7 ;  /* 0x0000000700057202 */ /* 0x000fca0000000f00 */
[----:B------:R-:W2:Y:S04]  /*0240*/  LDG.E R25, desc[UR4][R4.64+-0x10] ;  /* 0xfffff00404197981 */ /* 0x000ea8000c1e1900 */
[----:B------:R-:W3:Y:S04]  /*0250*/  LDG.E R23, desc[UR4][R4.64+-0xc] ;  /* 0xfffff40404177981 */ /* 0x000ee8000c1e1900 */
[----:B------:R-:W4:Y:S04]  /*0260*/  LDG.E R29, desc[UR4][R4.64+-0x8] ;  /* 0xfffff804041d7981 */ /* 0x000f28000c1e1900 */
[----:B------:R-:W5:Y:S01]  /*0270*/  LDG.E R28, desc[UR4][R4.64+-0x4] ;  /* 0xfffffc04041c7981 */ /* 0x000f62000c1e1900 */
[----:B0-----:R-:W-:-:S05]  /*0280*/  IMAD.WIDE R16, R18, 0x4, R16 ;  /* 0x0000000412107825 */ /* 0x001fca00078e0210 */
[----:B------:R0:W2:Y:S01]  /*0290*/  LDG.E R26, desc[UR4][R16.64] ;  /* 0x00000004101a7981 */ /* 0x0000a2000c1e1900 */
[----:B------:R-:W-:-:S04]  /*02a0*/  IMAD.WIDE R14, R3, 0x4, R16 ;  /* 0x00000004030e7825 */ /* 0x000fc800078e0210 */
[C---:B------:R-:W-:Y:S02]  /*02b0*/  IMAD.WIDE R6, R3.reuse, 0x4, R14 ;  /* 0x0000000403067825 */ /* 0x040fe400078e020e */
[----:B------:R-:W3:Y:S02]  /*02c0*/  LDG.E R14, desc[UR4][R14.64] ;  /* 0x000000040e0e7981 */ /* 0x000ee4000c1e1900 */
[C---:B------:R-:W-:Y:S02]  /*02d0*/  IMAD.WIDE R10, R3.reuse, 0x4, R6 ;  /* 0x00000004030a7825 */ /* 0x040fe400078e0206 */
[----:B------:R-:W4:Y:S02]  /*02e0*/  LDG.E R6, desc[UR4][R6.64] ;  /* 0x0000000406067981 */ /* 0x000f24000c1e1900 */
[C---:B------:R-:W-:Y:S02]  /*02f0*/  IMAD.WIDE R8, R3.reuse, 0x4, R10 ;  /* 0x0000000403087825 */ /* 0x040fe400078e020a */
[----:B------:R-:W5:Y:S02]  /*0300*/  LDG.E R10, desc[UR4][R10.64] ;  /* 0x000000040a0a7981 */ /* 0x000f64000c1e1900 */
[----:B------:R-:W-:-:S02]  /*0310*/  IMAD.WIDE R12, R3, 0x4, R8 ;  /* 0x00000004030c7825 */ /* 0x000fc400078e0208 */
[----:B------:R-:W5:Y:S04]  /*0320*/  LDG.E R7, desc[UR4][R4.64] ;  /* 0x0000000404077981 */ /* 0x000f68000c1e1900 */
[----:B------:R-:W5:Y:S01]  /*0330*/  LDG.E R8, desc[UR4][R8.64] ;  /* 0x0000000408087981 */ /* 0x000f62000c1e1900 */
[----:B0-----:R-:W-:-:S03]  /*0340*/  IMAD.WIDE R16, R3, 0x4, R12 ;  /* 0x0000000403107825 */ /* 0x001fc600078e020c */
[----:B------:R-:W5:Y:S04]  /*0350*/  LDG.E R12, desc[UR4][R12.64] ;  /* 0x000000040c0c7981 */ /* 0x000f68000c1e1900 */
[----:B------:R-:W5:Y:S04]  /*0360*/  LDG.E R15, desc[UR4][R16.64] ;  /* 0x00000004100f7981 */ /* 0x000f68000c1e1900 */
[----:B------:R-:W5:Y:S04]  /*0370*/  LDG.E R9, desc[UR4][R4.64+0x4] ;  /* 0x0000040404097981 */ /* 0x000f68000c1e1900 */
[----:B------:R-:W5:Y:S01]  /*0380*/  LDG.E R11, desc[UR4][R4.64+0xc] ;  /* 0x00000c04040b7981 */ /* 0x000f62000c1e1900 */
[----:B--2---:R-:W-:Y:S01]  /*0390*/  FFMA R26, R25, R26, R24 ;  /* 0x0000001a191a7223 */ /* 0x004fe20000000018 */
[----:B------:R-:W-:-:S02]  /*03a0*/  IMAD.WIDE R24, R3, 0x4, R16 ;  /* 0x0000000403187825 */ /* 0x000fc400078e0210 */
[----:B------:R-:W2:Y:S04]  /*03b0*/  LDG.E R16, desc[UR4][R4.64+0x8] ;  /* 0x0000080404107981 */ /* 0x000ea8000c1e1900 */
[----:B------:R-:W2:Y:S01]  /*03c0*/  LDG.E R24, desc[UR4][R24.64] ;  /* 0x0000000418187981 */ /* 0x000ea2000c1e1900 */
[----:B---3--:R-:W-:Y:S01]  /*03d0*/  FFMA R14, R23, R14, R26 ;  /* 0x0000000e170e7223 */ /* 0x008fe2000000001a */
[----:B------:R-:W-:-:S03]  /*03e0*/  IADD3 R22, PT, PT, R22, 0x8, RZ ;  /* 0x0000000816167810 */ /* 0x000fc60007ffe0ff */
[----:B----4-:R-:W-:Y:S01]  /*03f0*/  FFMA R29, R29, R6, R14 ;  /* 0x000000061d1d7223 */ /* 0x010fe2000000000e */
[----:B------:R-:W-:-:S03]  /*0400*/  ISETP.NE.AND P1, PT, R22, RZ, PT ;  /* 0x000000ff1600720c */ /* 0x000fc60003f25270 */
[----:B-----5:R-:W-:Y:S01]  /*0410*/  FFMA R10, R28, R10, R29 ;  /* 0x0000000a1c0a7223 */ /* 0x020fe2000000001d */
[----:B------:R-:W-:-:S03]  /*0420*/  IADD3 R6, P2, PT, R4, 0x20, RZ ;  /* 0x0000002004067810 */ /* 0x000fc60007f5e0ff */
[----:B------:R-:W-:Y:S01]  /*0430*/  FFMA R8, R7, R8, R10 ;  /* 0x0000000807087223 */ /* 0x000fe2000000000a */
[----:B------:R-:W-:Y:S02]  /*0440*/  IADD3.X R7, PT, PT, RZ, R5, RZ, P2, !PT ;  /* 0x00000005ff077210 */ /* 0x000fe400017fe4ff */
[----:B------:R-:W-:Y:S01]  /*0450*/  LEA R18, R3, R18, 0x3 ;  /* 0x0000001203127211 */ /* 0x000fe200078e18ff */
[----:B------:R-:W-:-:S04]  /*0460*/  FFMA R9, R9, R12, R8 ;  /* 0x0000000c09097223 */ /* 0x000fc80000000008 */
[----:B--2---:R-:W-:-:S04]  /*0470*/  FFMA R16, R16, R15, R9 ;  /* 0x0000000f10107223 */ /* 0x004fc80000000009 */
[----:B------:R-:W-:Y:S01]  /*0480*/  FFMA R24, R11, R24, R16 ;  /* 0x000000180b187223 */ /* 0x000fe20000000010 */
[----:B------:R-:W-:Y:S06]  /*0490*/  @P1 BRA `(.L_x_5) ;  /* 0xfffffffc005c1947 */ /* 0x000fec000383ffff */
.L_x_4:
[----:B------:R-:W-:Y:S05]  /*04a0*/  @!P0 BRA `(.L_x_3) ;  /* 0x0000000000fc8947 */ /* 0x000fea0003800000 */
[----:B------:R-:W-:Y:S02]  /*04b0*/  ISETP.GE.U32.AND P1, PT, R27, 0x4, PT ;  /* 0x000000041b00780c */ /* 0x000fe40003f26070 */
[----:B------:R-:W-:-:S04]  /*04c0*/  LOP3.LUT R16, R2, 0x3, RZ, 0xc0, !PT ;  /* 0x0000000302107812 */ /* 0x000fc800078ec0ff */
[----:B------:R-:W-:-:S07]  /*04d0*/  ISETP.NE.AND P0, PT, R16, RZ, PT ;  /* 0x000000ff1000720c */ /* 0x000fce0003f05270 */
[----:B------:R-:W-:Y:S06]  /*04e0*/  @!P1 BRA `(.L_x_6) ;  /* 0x00000000006c9947 */ /* 0x000fec0003800000 */
[----:B------:R-:W0:Y:S01]  /*04f0*/  LDC.64 R6, c[0x0][0x388] ;  /* 0x0000e200ff067b82 */ /* 0x000e220000000a00 */
[----:B------:R-:W1:Y:S01]  /*0500*/  LDCU.64 UR6, c[0x0][0x380] ;  /* 0x00007000ff0677ac */ /* 0x000e620008000a00 */
[----:B------:R-:W-:Y:S01]  /*0510*/  IMAD R9, R21, R3, R0 ;  /* 0x0000000315097224 */ /* 0x000fe200078e0200 */
[CC--:B------:R-:W-:Y:S02]  /*0520*/  IADD3 R5, PT, PT, R20.reuse, R21.reuse, RZ ;  /* 0x0000001514057210 */ /* 0x0c0fe40007ffe0ff */
[----:B------:R-:W-:-:S03]  /*0530*/  IADD3 R10, P1, PT, R20, R21, RZ ;  /* 0x00000015140a7210 */ /* 0x000fc60007f3e0ff */
[----:B------:R-:W2:Y:S01]  /*0540*/  LDC.64 R14, c[0x0][0x380] ;  /* 0x0000e000ff0e7b82 */ /* 0x000ea20000000a00 */
[----:B0-----:R-:W-:-:S04]  /*0550*/  IMAD.WIDE R6, R9, 0x4, R6 ;  /* 0x0000000409067825 */ /* 0x001fc800078e0206 */
[----:B------:R-:W-:Y:S02]  /*0560*/  IMAD.WIDE R8, R3, 0x4, R6 ;  /* 0x0000000403087825 */ /* 0x000fe400078e0206 */
[----:B------:R-:W3:Y:S02]  /*0570*/  LDG.E R6, desc[UR4][R6.64] ;  /* 0x0000000406067981 */ /* 0x000ee4000c1e1900 */
[----:B--2---:R-:W-:Y:S01]  /*0580*/  IMAD.WIDE.U32 R14, R5, 0x4, R14 ;  /* 0x00000004050e7825 */ /* 0x004fe200078e000e */
[----:B------:R-:W-:Y:S02]  /*0590*/  IADD3.X R5, PT, PT, RZ, RZ, RZ, P1, !PT ;  /* 0x000000ffff057210 */ /* 0x000fe40000ffe4ff */
[----:B-1----:R-:W-:-:S03]  /*05a0*/  LEA R4, P1, R10, UR6, 0x2 ;  /* 0x000000060a047c11 */ /* 0x002fc6000f8210ff */
[----:B------:R-:W3:Y:S01]  /*05b0*/  LDG.E R15, desc[UR4][R14.64] ;  /* 0x000000040e0f7981 */ /* 0x000ee2000c1e1900 */
[----:B------:R-:W-:Y:S01]  /*05c0*/  LEA.HI.X R5, R10, UR7, R5, 0x2, P1 ;  /* 0x000000070a057c11 */ /* 0x000fe200088f1405 */
[C---:B------:R-:W-:Y:S02]  /*05d0*/  IMAD.WIDE R10, R3.reuse, 0x4, R8 ;  /* 0x00000004030a7825 */ /* 0x040fe400078e0208 */
[----:B------:R-:W2:Y:S04]  /*05e0*/  LDG.E R8, desc[UR4][R8.64] ;  /* 0x0000000408087981 */ /* 0x000ea8000c1e1900 */
[----:B------:R-:W2:Y:S01]  /*05f0*/  LDG.E R17, desc[UR4][R4.64+0x4] ;  /* 0x0000040404117981 */ /* 0x000ea2000c1e1900 */
[----:B------:R-:W-:-:S03]  /*0600*/  IMAD.WIDE R12, R3, 0x4, R10 ;  /* 0x00000004030c7825 */ /* 0x000fc600078e020a */
[----:B------:R-:W4:Y:S04]  /*0610*/  LDG.E R22, desc[UR4][R10.64] ;  /* 0x000000040a167981 */ /* 0x000f28000c1e1900 */
[----:B------:R-:W4:Y:S04]  /*0620*/  LDG.E R18, desc[UR4][R4.64+0x8] ;  /* 0x0000080404127981 */ /* 0x000f28000c1e1900 */
[----:B------:R-:W5:Y:S04]  /*0630*/  LDG.E R26, desc[UR4][R4.64+0xc] ;  /* 0x00000c04041a7981 */ /* 0x000f68000c1e1900 */
[----:B------:R-:W5:Y:S01]  /*0640*/  LDG.E R12, desc[UR4][R12.64] ;  /* 0x000000040c0c7981 */ /* 0x000f62000c1e1900 */
[----:B------:R-:W-:Y:S01]  /*0650*/  IADD3 R21, PT, PT, R21, 0x4, RZ ;  /* 0x0000000415157810 */ /* 0x000fe20007ffe0ff */
[----:B---3--:R-:W-:-:S04]  /*0660*/  FFMA R24, R15, R6, R24 ;  /* 0x000000060f187223 */ /* 0x008fc80000000018 */
[----:B--2---:R-:W-:-:S04]  /*0670*/  FFMA R17, R17, R8, R24 ;  /* 0x0000000811117223 */ /* 0x004fc80000000018 */
[----:B----4-:R-:W-:-:S04]  /*0680*/  FFMA R17, R18, R22, R17 ;  /* 0x0000001612117223 */ /* 0x010fc80000000011 */
[----:B-----5:R-:W-:-:S07]  /*0690*/  FFMA R24, R26, R12, R17 ;  /* 0x0000000c1a187223 */ /* 0x020fce0000000011 */
.L_x_6:
[----:B------:R-:W-:Y:S05]  /*06a0*/  @!P0 BRA `(.L_x_3) ;  /* 0x00000000007c8947 */ /* 0x000fea0003800000 */
[----:B------:R-:W-:Y:S01]  /*06b0*/  ISETP.NE.AND P1, PT, R16, 0x1, PT ;  /* 0x000000011000780c */ /* 0x000fe20003f25270 */
[----:B------:R-:W0:Y:S01]  /*06c0*/  LDC.64 R12, c[0x0][0x380] ;  /* 0x0000e000ff0c7b82 */ /* 0x000e220000000a00 */
[----:B------:R-:W-:-:S04]  /*06d0*/  LOP3.LUT R2, R2, 0x1, RZ, 0xc0, !PT ;  /* 0x0000000102027812 */ /* 0x000fc800078ec0ff */
[----:B------:R-:W-:-:S03]  /*06e0*/  ISETP.NE.U32.AND P0, PT, R2, 0x1, PT ;  /* 0x000000010200780c */ /* 0x000fc60003f05070 */
[----:B------:R-:W1:Y:S04]  /*06f0*/  LDC.64 R10, c[0x0][0x388] ;  /* 0x0000e200ff0a7b82 */ /* 0x000e680000000a00 */
[CC--:B------:R-:W-:Y:S02]  /*0700*/  @P1 IADD3 R15, PT, PT, R20.reuse, R21.reuse, RZ ;  /* 0x00000015140f1210 */ /* 0x0c0fe40007ffe0ff */
[----:B------:R-:W-:Y:S02]  /*0710*/  @P1 IADD3 R2, P2, PT, R20, R21, RZ ;  /* 0x0000001514021210 */ /* 0x000fe40007f5e0ff */
[----:B------:R-:W2:Y:S02]  /*0720*/  @P1 LDC.64 R4, c[0x0][0x380] ;  /* 0x0000e000ff041b82 */ /* 0x000ea40000000a00 */
[----:B------:R-:W-:-:S06]  /*0730*/  @P1 IADD3.X R14, PT, PT, RZ, RZ, RZ, P2, !PT ;  /* 0x000000ffff0e1210 */ /* 0x000fcc00017fe4ff */
[----:B------:R-:W3:Y:S01]  /*0740*/  LDC.64 R6, c[0x0][0x380] ;  /* 0x0000e000ff067b82 */ /* 0x000ee20000000a00 */
[----:B0-----:R-:W-:-:S04]  /*0750*/  @P1 IMAD.WIDE.U32 R12, R15, 0x4, R12 ;  /* 0x000000040f0c1825 */ /* 0x001fc800078e000c */
[C---:B------:R-:W-:Y:S01]  /*0760*/  @P1 IMAD R15, R21.reuse, R3, R0 ;  /* 0x00000003150f1224 */ /* 0x040fe200078e0200 */
[----:B------:R-:W-:Y:S01]  /*0770*/  @P1 IADD3 R21, PT, PT, R21, 0x2, RZ ;  /* 0x0000000215151810 */ /* 0x000fe20007ffe0ff */
[----:B------:R-:W4:Y:S01]  /*0780*/  @P1 LDG.E R13, desc[UR4][R12.64] ;  /* 0x000000040c0d1981 */ /* 0x000f22000c1e1900 */
[----:B------:R-:W0:Y:S01]  /*0790*/  LDC.64 R8, c[0x0][0x388] ;  /* 0x0000e200ff087b82 */ /* 0x000e220000000a00 */
[----:B-1----:R-:W-:Y:S01]  /*07a0*/  @P1 IMAD.WIDE R10, R15, 0x4, R10 ;  /* 0x000000040f0a1825 */ /* 0x002fe200078e020a */
[----:B------:R-:W-:Y:S02]  /*07b0*/  @!P0 IADD3 R17, PT, PT, R20, R21, RZ ;  /* 0x0000001514118210 */ /* 0x000fe40007ffe0ff */
[----:B--2---:R-:W-:Y:S01]  /*07c0*/  @P1 LEA R4, P2, R2, R4, 0x2 ;  /* 0x0000000402041211 */ /* 0x004fe200078410ff */
[----:B------:R-:W-:-:S03]  /*07d0*/  @!P0 IMAD R21, R21, R3, R0 ;  /* 0x0000000315158224 */ /* 0x000fc600078e0200 */
[----:B------:R-:W-:Y:S01]  /*07e0*/  @P1 LEA.HI.X R5, R2, R5, R14, 0x2, P2 ;  /* 0x0000000502051211 */ /* 0x000fe200010f140e */
[----:B------:R-:W-:Y:S01]  /*07f0*/  @P1 IMAD.WIDE R14, R3, 0x4, R10 ;  /* 0x00000004030e1825 */ /* 0x000fe200078e020a */
[----:B------:R-:W4:Y:S03]  /*0800*/  @P1 LDG.E R2, desc[UR4][R10.64] ;  /* 0x000000040a021981 */ /* 0x000f26000c1e1900 */
[----:B---3--:R-:W-:Y:S01]  /*0810*/  @!P0 IMAD.WIDE.U32 R6, R17, 0x4, R6 ;  /* 0x0000000411068825 */ /* 0x008fe200078e0006 */
[----:B------:R-:W2:Y:S04]  /*0820*/  @P1 LDG.E R5, desc[UR4][R4.64+0x4] ;  /* 0x0000040404051981 */ /* 0x000ea8000c1e1900 */
[----:B------:R-:W2:Y:S01]  /*0830*/  @P1 LDG.E R14, desc[UR4][R14.64] ;  /* 0x000000040e0e1981 */ /* 0x000ea2000c1e1900 */
[----:B0-----:R-:W-:-:S03]  /*0840*/  @!P0 IMAD.WIDE R8, R21, 0x4, R8 ;  /* 0x0000000415088825 */ /* 0x001fc600078e0208 */
[----:B------:R-:W3:Y:S04]  /*0850*/  @!P0 LDG.E R7, desc[UR4][R6.64] ;  /* 0x0000000406078981 */ /* 0x000ee8000c1e1900 */
[----:B------:R-:W3:Y:S01]  /*0860*/  @!P0 LDG.E R8, desc[UR4][R8.64] ;  /* 0x0000000408088981 */ /* 0x000ee2000c1e1900 */
[----:B----4-:R-:W-:-:S04]  /*0870*/  @P1 FFMA R2, R13, R2, R24 ;  /* 0x000000020d021223 */ /* 0x010fc80000000018 */
[----:B--2---:R-:W-:-:S04]  /*0880*/  @P1 FFMA R24, R5, R14, R2 ;  /* 0x0000000e05181223 */ /* 0x004fc80000000002 */
[----:B---3--:R-:W-:-:S07]  /*0890*/  @!P0 FFMA R24, R7, R8, R24 ;  /* 0x0000000807188223 */ /* 0x008fce0000000018 */
.L_x_3:
[----:B------:R-:W0:Y:S01]  /*08a0*/  LDC.64 R4, c[0x0][0x390] ;  /* 0x0000e400ff047b82 */ /* 0x000e220000000a00 */
[----:B------:R-:W-:-:S04]  /*08b0*/  IMAD R3, R19, R3, R0 ;  /* 0x0000000313037224 */ /* 0x000fc800078e0200 */
[----:B0-----:R-:W-:-:S05]  /*08c0*/  IMAD.WIDE R2, R3, 0x4, R4 ;  /* 0x0000000403027825 */ /* 0x001fca00078e0204 */
[----:B------:R-:W-:Y:S01]  /*08d0*/  STG.E desc[UR4][R2.64], R24 ;  /* 0x0000001802007986 */ /* 0x000fe2000c101904 */
[----:B------:R-:W-:Y:S05]  /*08e0*/  EXIT ;  /* 0x000000000000794d */ /* 0x000fea0003800000 */
.L_x_7:
        /* <DEDUP_REMOVED lines=9> */
.L_x_9:


//--------------------- .nv.shared.matmul_shared_kernel --------------------------
	.section	.nv.shared.matmul_shared_kernel,"aw",@nobits
	.sectionflags	@""
	.align	4
.nv.shared.matmul_shared_kernel:
	.zero		3072


//--------------------- .nv.shared.reserved.0     --------------------------
	.section	.nv.shared.reserved.0,"aw",@nobits
	.weak		__nv_reservedSMEM_offset_0_alias
	.size		__nv_reservedSMEM_offset_0_alias, 0, 64
	.other		__nv_reservedSMEM_offset_0_alias,@"STO_CUDA_RESERVED_SHARED STV_DEFAULT"
__nv_reservedSMEM_offset_0_alias:
	.zero		0
	.zero		64


//--------------------- .nv.constant0.matmul_shared_kernel --------------------------
	.section	.nv.constant0.matmul_shared_kernel,"a",@progbits
	.sectionflags	@""
	.align	4
.nv.constant0.matmul_shared_kernel:
	.zero		932


//--------------------- .nv.constant0.matmul_kernel --------------------------
	.section	.nv.constant0.matmul_kernel,"a",@progbits
	.sectionflags	@""
	.align	4
.nv.constant0.matmul_kernel:
	.zero		932


//--------------------- SYMBOLS --------------------------

	.type		.nv.reservedSmem.offset0,@object
	.size		.nv.reservedSmem.offset0,0x4
	.type		.nv.reservedSmem.cap,@object
	.size		.nv.reservedSmem.cap,0x4
